//
// Generated by NVIDIA NVVM Compiler
//
// Compiler Build ID: CL-36424714
// Cuda compilation tools, release 13.0, V13.0.88
// Based on NVVM 20.0.0
//

.version 9.0
.target sm_100
.address_size 64

	// .globl	_Z2q3PiS_ii

.visible .entry _Z2q3PiS_ii(
	.param .u64 .ptr .align 1 _Z2q3PiS_ii_param_0,
	.param .u64 .ptr .align 1 _Z2q3PiS_ii_param_1,
	.param .u32 _Z2q3PiS_ii_param_2,
	.param .u32 _Z2q3PiS_ii_param_3
)
{
	.reg .pred 	%p<5>;
	.reg .b32 	%r<32>;
	.reg .b64 	%rd<12>;

	ld.param.u64 	%rd3, [_Z2q3PiS_ii_param_0];
	ld.param.u64 	%rd4, [_Z2q3PiS_ii_param_1];
	ld.param.u32 	%r12, [_Z2q3PiS_ii_param_2];
	ld.param.u32 	%r13, [_Z2q3PiS_ii_param_3];
	cvta.to.global.u64 	%rd1, %rd4;
	cvta.to.global.u64 	%rd2, %rd3;
	mov.u32 	%r1, %tid.y;
	mov.u32 	%r2, %tid.x;
	add.s32 	%r14, %r12, -1;
	rem.s32 	%r15, %r1, %r14;
	setp.eq.s32 	%p1, %r15, 0;
	@%p1 bra 	$L__BB0_2;
	add.s32 	%r16, %r13, -1;
	rem.s32 	%r17, %r2, %r16;
	setp.ne.s32 	%p2, %r17, 0;
	@%p2 bra 	$L__BB0_3;
$L__BB0_2:
	mad.lo.s32 	%r26, %r12, %r1, %r2;
	mul.wide.s32 	%rd9, %r26, 4;
	add.s64 	%rd10, %rd2, %rd9;
	ld.global.u32 	%r27, [%rd10];
	add.s64 	%rd11, %rd1, %rd9;
	st.global.u32 	[%rd11], %r27;
	bra.uni 	$L__BB0_7;
$L__BB0_3:
	mad.lo.s32 	%r3, %r12, %r1, %r2;
	mul.wide.s32 	%rd5, %r3, 4;
	add.s64 	%rd6, %rd2, %rd5;
	ld.global.u32 	%r30, [%rd6];
	setp.eq.s32 	%p3, %r30, 0;
	mov.b32 	%r31, 0;
	@%p3 bra 	$L__BB0_6;
	mov.b32 	%r31, 0;
	mov.b32 	%r28, 1;
$L__BB0_5:
	shr.u32 	%r21, %r30, 31;
	add.s32 	%r22, %r30, %r21;
	shr.s32 	%r8, %r22, 1;
	not.b32 	%r23, %r30;
	and.b32  	%r24, %r23, 1;
	mad.lo.s32 	%r31, %r24, %r28, %r31;
	mul.lo.s32 	%r28, %r28, 10;
	add.s32 	%r25, %r30, 1;
	setp.gt.u32 	%p4, %r25, 2;
	mov.u32 	%r30, %r8;
	@%p4 bra 	$L__BB0_5;
$L__BB0_6:
	add.s64 	%rd8, %rd1, %rd5;
	st.global.u32 	[%rd8], %r31;
$L__BB0_7:
	ret;

}


// ===== COMPILED SASS (sm_100) =====

	.target	sm_100

	.elftype	@"ET_EXEC"


//--------------------- .note.nv.tkinfo           --------------------------
	.section	.note.nv.tkinfo,"",@"SHT_NOTE"
	.sectionflags	@"SHF_NOTE_NV_TKINFO"
	.tkinfo
        /*0018*/ 	.word	0x00000002
        /*0030*/ 	.string	""
        /*0030*/ 	.string	"ptxas"
        /*0030*/ 	.string	"Cuda compilation tools, release 13.0, V13.0.88"
        /*0030*/ 	.string	"Build cuda_13.0.r13.0/compiler.36424714_0"
        /*0030*/ 	.string	"-arch sm_100 -m 64 "



//--------------------- .note.nv.cuinfo           --------------------------
	.section	.note.nv.cuinfo,"",@"SHT_NOTE"
	.sectionflags	@"SHF_NOTE_NV_CUINFO"
        /*0018*/ 	.short	0x0002
        /*001a*/ 	.short	0x0064
        /*001c*/ 	.short	0x0082
	.zero		2


//--------------------- .nv.info                  --------------------------
	.section	.nv.info,"",@"SHT_CUDA_INFO"
	.align	4


	//----- nvinfo : EIATTR_REGCOUNT
	.align		4
        /*0000*/ 	.byte	0x04, 0x2f
        /*0002*/ 	.short	(.L_1 - .L_0)
	.align		4
.L_0:
        /*0004*/ 	.word	index@(_Z2q3PiS_ii)
        /*0008*/ 	.word	0x0000000e


	//----- nvinfo : EIATTR_FRAME_SIZE
	.align		4
.L_1:
        /*000c*/ 	.byte	0x04, 0x11
        /*000e*/ 	.short	(.L_3 - .L_2)
	.align		4
.L_2:
        /*0010*/ 	.word	index@(_Z2q3PiS_ii)
        /*0014*/ 	.word	0x00000000


	//----- nvinfo : EIATTR_MIN_STACK_SIZE
	.align		4
.L_3:
        /*0018*/ 	.byte	0x04, 0x12
        /*001a*/ 	.short	(.L_5 - .L_4)
	.align		4
.L_4:
        /*001c*/ 	.word	index@(_Z2q3PiS_ii)
        /*0020*/ 	.word	0x00000000
.L_5:


//--------------------- .nv.compat                --------------------------
	.section	.nv.compat,"",@"SHT_CUDA_COMPAT_INFO"
	.align	4
        /*0000*/ 	.byte	0x02, 0x09, 0x00, 0x00, 0x02, 0x02, 0x01, 0x00, 0x02, 0x05, 0x05, 0x00, 0x03, 0x07, 0x01, 0x01
        /*0010*/ 	.byte	0x02, 0x03, 0x00, 0x00, 0x02, 0x06, 0x01, 0x00, 0x04, 0x0b, 0x08, 0x00, 0x09, 0x00, 0x00, 0x00
        /*0020*/ 	.byte	0x00, 0x00, 0x00, 0x00


//--------------------- .nv.info._Z2q3PiS_ii      --------------------------
	.section	.nv.info._Z2q3PiS_ii,"",@"SHT_CUDA_INFO"
	.sectionflags	@""
	.align	4


	//----- nvinfo : EIATTR_CUDA_API_VERSION
	.align		4
        /*0000*/ 	.byte	0x04, 0x37
        /*0002*/ 	.short	(.L_7 - .L_6)
.L_6:
        /*0004*/ 	.word	0x00000082


	//----- nvinfo : EIATTR_KPARAM_INFO
	.align		4
.L_7:
        /*0008*/ 	.byte	0x04, 0x17
        /*000a*/ 	.short	(.L_9 - .L_8)
.L_8:
        /*000c*/ 	.word	0x00000000
        /*0010*/ 	.short	0x0003
        /*0012*/ 	.short	0x0014
        /*0014*/ 	.byte	0x00, 0xf0, 0x11, 0x00


	//----- nvinfo : EIATTR_KPARAM_INFO
	.align		4
.L_9:
        /*0018*/ 	.byte	0x04, 0x17
        /*001a*/ 	.short	(.L_11 - .L_10)
.L_10:
        /*001c*/ 	.word	0x00000000
        /*0020*/ 	.short	0x0002
        /*0022*/ 	.short	0x0010
        /*0024*/ 	.byte	0x00, 0xf0, 0x11, 0x00


	//----- nvinfo : EIATTR_KPARAM_INFO
	.align		4
.L_11:
        /*0028*/ 	.byte	0x04, 0x17
        /*002a*/ 	.short	(.L_13 - .L_12)
.L_12:
        /*002c*/ 	.word	0x00000000
        /*0030*/ 	.short	0x0001
        /*0032*/ 	.short	0x0008
        /*0034*/ 	.byte	0x00, 0xf5, 0x21, 0x00


	//----- nvinfo : EIATTR_KPARAM_INFO
	.align		4
.L_13:
        /*0038*/ 	.byte	0x04, 0x17
        /*003a*/ 	.short	(.L_15 - .L_14)
.L_14:
        /*003c*/ 	.word	0x00000000
        /*0040*/ 	.short	0x0000
        /*0042*/ 	.short	0x0000
        /*0044*/ 	.byte	0x00, 0xf5, 0x21, 0x00


	//----- nvinfo : EIATTR_SPARSE_MMA_MASK
	.align		4
.L_15:
        /*0048*/ 	.byte	0x03, 0x50
        /*004a*/ 	.short	0x0000


	//----- nvinfo : EIATTR_MAXREG_COUNT
	.align		4
        /*004c*/ 	.byte	0x03, 0x1b
        /*004e*/ 	.short	0x00ff


	//----- nvinfo : EIATTR_MERCURY_ISA_VERSION
	.align		4
        /*0050*/ 	.byte	0x03, 0x5f
        /*0052*/ 	.short	0x0101


	//----- nvinfo : EIATTR_VRC_CTA_INIT_COUNT
	.align		4
        /*0054*/ 	.byte	0x02, 0x4a
	.zero		1
	.zero		1


	//----- nvinfo : EIATTR_EXIT_INSTR_OFFSETS
	.align		4
        /*0058*/ 	.byte	0x04, 0x1c
        /*005a*/ 	.short	(.L_17 - .L_16)


	//   ....[0]....
.L_16:
        /*005c*/ 	.word	0x00000410


	//   ....[1]....
        /*0060*/ 	.word	0x00000580


	//----- nvinfo : EIATTR_CRS_STACK_SIZE
	.align		4
.L_17:
        /*0064*/ 	.byte	0x04, 0x1e
        /*0066*/ 	.short	(.L_19 - .L_18)
.L_18:
        /*0068*/ 	.word	0x00000000


	//----- nvinfo : EIATTR_CBANK_PARAM_SIZE
	.align		4
.L_19:
        /*006c*/ 	.byte	0x03, 0x19
        /*006e*/ 	.short	0x0018


	//----- nvinfo : EIATTR_PARAM_CBANK
	.align		4
        /*0070*/ 	.byte	0x04, 0x0a
        /*0072*/ 	.short	(.L_21 - .L_20)
	.align		4
.L_20:
        /*0074*/ 	.word	index@(.nv.constant0._Z2q3PiS_ii)
        /*0078*/ 	.short	0x0380
        /*007a*/ 	.short	0x0018


	//----- nvinfo : EIATTR_SW_WAR
	.align		4
.L_21:
        /*007c*/ 	.byte	0x04, 0x36
        /*007e*/ 	.short	(.L_23 - .L_22)
.L_22:
        /*0080*/ 	.word	0x00000008
.L_23:


//--------------------- .nv.callgraph             --------------------------
	.section	.nv.callgraph,"",@"SHT_CUDA_CALLGRAPH"
	.align	4
	.sectionentsize	8
	.align		4
        /*0000*/ 	.word	0x00000000
	.align		4
        /*0004*/ 	.word	0xffffffff
	.align		4
        /*0008*/ 	.word	0x00000000
	.align		4
        /*000c*/ 	.word	0xfffffffe
	.align		4
        /*0010*/ 	.word	0x00000000
	.align		4
        /*0014*/ 	.word	0xfffffffd
	.align		4
        /*0018*/ 	.word	0x00000000
	.align		4
        /*001c*/ 	.word	0xfffffffc


//--------------------- .text._Z2q3PiS_ii         --------------------------
	.section	.text._Z2q3PiS_ii,"ax",@progbits
	.align	128
        .global         _Z2q3PiS_ii
        .type           _Z2q3PiS_ii,@function
        .size           _Z2q3PiS_ii,(.L_x_7 - _Z2q3PiS_ii)
        .other          _Z2q3PiS_ii,@"STO_CUDA_ENTRY STV_DEFAULT"
_Z2q3PiS_ii:
.text._Z2q3PiS_ii:
[----:B------:R-:W-:Y:S08]  /*0000*/  LDC R1, c[0x0][0x37c] ;  /* 0x0000df00ff017b82 */ /* 0x000ff00000000800 */
[----:B------:R-:W0:Y:S01]  /*0010*/  LDC R0, c[0x0][0x390] ;  /* 0x0000e400ff007b82 */ /* 0x000e220000000800 */
[----:B------:R-:W1:Y:S01]  /*0020*/  S2R R3, SR_TID.Y ;  /* 0x0000000000037919 */ /* 0x000e620000002200 */
[----:B------:R-:W2:Y:S01]  /*0030*/  LDCU.64 UR4, c[0x0][0x358] ;  /* 0x00006b00ff0477ac */ /* 0x000ea20008000a00 */
[----:B------:R-:W-:Y:S01]  /*0040*/  BSSY.RECONVERGENT B0, `(.L_x_0) ;  /* 0x0000035000007945 */ /* 0x000fe20003800200 */
[----:B0-----:R-:W-:-:S05]  /*0050*/  VIADD R10, R0, 0xffffffff ;  /* 0xffffffff000a7836 */ /* 0x001fca0000000000 */
[-C--:B------:R-:W-:Y:S02]  /*0060*/  IABS R6, R10.reuse ;  /* 0x0000000a00067213 */ /* 0x080fe40000000000 */
[----:B------:R-:W-:Y:S02]  /*0070*/  IABS R9, R10 ;  /* 0x0000000a00097213 */ /* 0x000fe40000000000 */
[----:B------:R-:W0:Y:S01]  /*0080*/  I2F.RP R2, R6 ;  /* 0x0000000600027306 */ /* 0x000e220000209400 */
[----:B-1----:R-:W-:Y:S02]  /*0090*/  IABS R8, R3 ;  /* 0x0000000300087213 */ /* 0x002fe40000000000 */
[----:B------:R-:W-:-:S05]  /*00a0*/  ISETP.GE.AND P2, PT, R3, RZ, PT ;  /* 0x000000ff0300720c */ /* 0x000fca0003f46270 */
[----:B0-----:R-:W0:Y:S02]  /*00b0*/  MUFU.RCP R2, R2 ;  /* 0x0000000200027308 */ /* 0x001e240000001000 */
[----:B0-----:R-:W-:Y:S02]  /*00c0*/  VIADD R4, R2, 0xffffffe ;  /* 0x0ffffffe02047836 */ /* 0x001fe40000000000 */
[----:B------:R-:W-:-:S04]  /*00d0*/  IMAD.MOV R2, RZ, RZ, -R9 ;  /* 0x000000ffff027224 */ /* 0x000fc800078e0a09 */
[----:B------:R0:W1:Y:S02]  /*00e0*/  F2I.FTZ.U32.TRUNC.NTZ R5, R4 ;  /* 0x0000000400057305 */ /* 0x000064000021f000 */
[----:B0-----:R-:W-:Y:S01]  /*00f0*/  IMAD.MOV.U32 R4, RZ, RZ, RZ ;  /* 0x000000ffff047224 */ /* 0x001fe200078e00ff */
[----:B-1----:R-:W-:-:S05]  /*0100*/  IADD3 R7, PT, PT, RZ, -R5, RZ ;  /* 0x80000005ff077210 */ /* 0x002fca0007ffe0ff */
[----:B------:R-:W-:-:S04]  /*0110*/  IMAD R7, R7, R6, RZ ;  /* 0x0000000607077224 */ /* 0x000fc800078e02ff */
[----:B------:R-:W-:-:S06]  /*0120*/  IMAD.HI.U32 R5, R5, R7, R4 ;  /* 0x0000000705057227 */ /* 0x000fcc00078e0004 */
[----:B------:R-:W-:-:S04]  /*0130*/  IMAD.HI.U32 R5, R5, R8, RZ ;  /* 0x0000000805057227 */ /* 0x000fc800078e00ff */
[----:B------:R-:W-:Y:S02]  /*0140*/  IMAD R5, R5, R2, R8 ;  /* 0x0000000205057224 */ /* 0x000fe400078e0208 */
[----:B------:R-:W0:Y:S03]  /*0150*/  S2R R2, SR_TID.X ;  /* 0x0000000000027919 */ /* 0x000e260000002100 */
[----:B------:R-:W-:-:S13]  /*0160*/  ISETP.GT.U32.AND P0, PT, R6, R5, PT ;  /* 0x000000050600720c */ /* 0x000fda0003f04070 */
[----:B------:R-:W-:Y:S02]  /*0170*/  @!P0 IADD3 R5, PT, PT, R5, -R6, RZ ;  /* 0x8000000605058210 */ /* 0x000fe40007ffe0ff */
[----:B------:R-:W-:Y:S02]  /*0180*/  ISETP.NE.AND P0, PT, R10, RZ, PT ;  /* 0x000000ff0a00720c */ /* 0x000fe40003f05270 */
[----:B------:R-:W-:-:S13]  /*0190*/  ISETP.GT.U32.AND P1, PT, R6, R5, PT ;  /* 0x000000050600720c */ /* 0x000fda0003f24070 */
[----:B------:R-:W-:-:S04]  /*01a0*/  @!P1 IMAD.IADD R5, R5, 0x1, -R6 ;  /* 0x0000000105059824 */ /* 0x000fc800078e0a06 */
[----:B------:R-:W-:Y:S01]  /*01b0*/  @!P2 IMAD.MOV R5, RZ, RZ, -R5 ;  /* 0x000000ffff05a224 */ /* 0x000fe200078e0a05 */
[----:B------:R-:W-:-:S04]  /*01c0*/  @!P0 LOP3.LUT R5, RZ, R10, RZ, 0x33, !PT ;  /* 0x0000000aff058212 */ /* 0x000fc800078e33ff */
[----:B------:R-:W-:-:S13]  /*01d0*/  ISETP.NE.AND P0, PT, R5, RZ, PT ;  /* 0x000000ff0500720c */ /* 0x000fda0003f05270 */
[----:B0-2---:R-:W-:Y:S05]  /*01e0*/  @!P0 BRA `(.L_x_1) ;  /* 0x0000000000688947 */ /* 0x005fea0003800000 */
[----:B------:R-:W0:Y:S01]  /*01f0*/  LDC R6, c[0x0][0x394] ;  /* 0x0000e500ff067b82 */ /* 0x000e220000000800 */
[----:B------:R-:W-:Y:S02]  /*0200*/  IABS R10, R2 ;  /* 0x00000002000a7213 */ /* 0x000fe40000000000 */
[----:B------:R-:W-:Y:S02]  /*0210*/  ISETP.GE.AND P2, PT, R2, RZ, PT ;  /* 0x000000ff0200720c */ /* 0x000fe40003f46270 */
[----:B0-----:R-:W-:-:S04]  /*0220*/  IADD3 R6, PT, PT, R6, -0x1, RZ ;  /* 0xffffffff06067810 */ /* 0x001fc80007ffe0ff */
[-C--:B------:R-:W-:Y:S02]  /*0230*/  IABS R8, R6.reuse ;  /* 0x0000000600087213 */ /* 0x080fe40000000000 */
[----:B------:R-:W-:Y:S02]  /*0240*/  IABS R11, R6 ;  /* 0x00000006000b7213 */ /* 0x000fe40000000000 */
[----:B------:R-:W0:Y:S08]  /*0250*/  I2F.RP R7, R8 ;  /* 0x0000000800077306 */ /* 0x000e300000209400 */
[----:B0-----:R-:W0:Y:S02]  /*0260*/  MUFU.RCP R7, R7 ;  /* 0x0000000700077308 */ /* 0x001e240000001000 */
[----:B0-----:R-:W-:-:S02]  /*0270*/  VIADD R4, R7, 0xffffffe ;  /* 0x0ffffffe07047836 */ /* 0x001fc40000000000 */
[----:B------:R-:W-:-:S04]  /*0280*/  IMAD.MOV R7, RZ, RZ, -R11 ;  /* 0x000000ffff077224 */ /* 0x000fc800078e0a0b */
[----:B------:R0:W1:Y:S02]  /*0290*/  F2I.FTZ.U32.TRUNC.NTZ R5, R4 ;  /* 0x0000000400057305 */ /* 0x000064000021f000 */
[----:B0-----:R-:W-:Y:S02]  /*02a0*/  HFMA2 R4, -RZ, RZ, 0, 0 ;  /* 0x00000000ff047431 */ /* 0x001fe400000001ff */
[----:B-1----:R-:W-:-:S04]  /*02b0*/  IMAD.MOV R9, RZ, RZ, -R5 ;  /* 0x000000ffff097224 */ /* 0x002fc800078e0a05 */
[----:B------:R-:W-:-:S04]  /*02c0*/  IMAD R9, R9, R8, RZ ;  /* 0x0000000809097224 */ /* 0x000fc800078e02ff */
[----:B------:R-:W-:-:S06]  /*02d0*/  IMAD.HI.U32 R5, R5, R9, R4 ;  /* 0x0000000905057227 */ /* 0x000fcc00078e0004 */
[----:B------:R-:W-:-:S04]  /*02e0*/  IMAD.HI.U32 R5, R5, R10, RZ ;  /* 0x0000000a05057227 */ /* 0x000fc800078e00ff */
[----:B------:R-:W-:-:S05]  /*02f0*/  IMAD R5, R5, R7, R10 ;  /* 0x0000000705057224 */ /* 0x000fca00078e020a */
[----:B------:R-:W-:-:S13]  /*0300*/  ISETP.GT.U32.AND P0, PT, R8, R5, PT ;  /* 0x000000050800720c */ /* 0x000fda0003f04070 */
[----:B------:R-:W-:Y:S02]  /*0310*/  @!P0 IADD3 R5, PT, PT, R5, -R8, RZ ;  /* 0x8000000805058210 */ /* 0x000fe40007ffe0ff */
[----:B------:R-:W-:Y:S02]  /*0320*/  ISETP.NE.AND P0, PT, R6, RZ, PT ;  /* 0x000000ff0600720c */ /* 0x000fe40003f05270 */
[----:B------:R-:W-:-:S13]  /*0330*/  ISETP.GT.U32.AND P1, PT, R8, R5, PT ;  /* 0x000000050800720c */ /* 0x000fda0003f24070 */
[----:B------:R-:W-:-:S05]  /*0340*/  @!P1 IMAD.IADD R5, R5, 0x1, -R8 ;  /* 0x0000000105059824 */ /* 0x000fca00078e0a08 */
[----:B------:R-:W-:Y:S02]  /*0350*/  @!P2 IADD3 R5, PT, PT, -R5, RZ, RZ ;  /* 0x000000ff0505a210 */ /* 0x000fe40007ffe1ff */
[----:B------:R-:W-:-:S04]  /*0360*/  @!P0 LOP3.LUT R5, RZ, R6, RZ, 0x33, !PT ;  /* 0x00000006ff058212 */ /* 0x000fc800078e33ff */
[----:B------:R-:W-:-:S13]  /*0370*/  ISETP.NE.AND P0, PT, R5, RZ, PT ;  /* 0x000000ff0500720c */ /* 0x000fda0003f05270 */
[----:B------:R-:W-:Y:S05]  /*0380*/  @P0 BRA `(.L_x_2) ;  /* 0x0000000000240947 */ /* 0x000fea0003800000 */
.L_x_1:
[----:B------:R-:W-:Y:S05]  /*0390*/  BSYNC.RECONVERGENT B0 ;  /* 0x0000000000007941 */ /* 0x000fea0003800200 */
.L_x_0:
[----:B------:R-:W0:Y:S01]  /*03a0*/  LDC.64 R4, c[0x0][0x380] ;  /* 0x0000e000ff047b82 */ /* 0x000e220000000a00 */
[----:B------:R-:W-:-:S04]  /*03b0*/  IMAD R7, R3, R0, R2 ;  /* 0x0000000003077224 */ /* 0x000fc800078e0202 */
[----:B0-----:R-:W-:-:S03]  /*03c0*/  IMAD.WIDE R2, R7, 0x4, R4 ;  /* 0x0000000407027825 */ /* 0x001fc600078e0204 */
[----:B------:R-:W0:Y:S03]  /*03d0*/  LDC.64 R4, c[0x0][0x388] ;  /* 0x0000e200ff047b82 */ /* 0x000e260000000a00 */
[----:B------:R-:W2:Y:S01]  /*03e0*/  LDG.E R3, desc[UR4][R2.64] ;  /* 0x0000000402037981 */ /* 0x000ea2000c1e1900 */
[----:B0-----:R-:W-:-:S05]  /*03f0*/  IMAD.WIDE R4, R7, 0x4, R4 ;  /* 0x0000000407047825 */ /* 0x001fca00078e0204 */
[----:B--2---:R-:W-:Y:S01]  /*0400*/  STG.E desc[UR4][R4.64], R3 ;  /* 0x0000000304007986 */ /* 0x004fe2000c101904 */
[----:B------:R-:W-:Y:S05]  /*0410*/  EXIT ;  /* 0x000000000000794d */ /* 0x000fea0003800000 */
.L_x_2:
[----:B------:R-:W0:Y:S01]  /*0420*/  LDC.64 R4, c[0x0][0x380] ;  /* 0x0000e000ff047b82 */ /* 0x000e220000000a00 */
[----:B------:R-:W-:-:S07]  /*0430*/  IMAD R7, R3, R0, R2 ;  /* 0x0000000003077224 */ /* 0x000fce00078e0202 */
[----:B------:R-:W1:Y:S01]  /*0440*/  LDC.64 R2, c[0x0][0x388] ;  /* 0x0000e200ff027b82 */ /* 0x000e620000000a00 */
[----:B0-----:R-:W-:-:S06]  /*0450*/  IMAD.WIDE R4, R7, 0x4, R4 ;  /* 0x0000000407047825 */ /* 0x001fcc00078e0204 */
[----:B------:R-:W2:Y:S01]  /*0460*/  LDG.E R4, desc[UR4][R4.64] ;  /* 0x0000000404047981 */ /* 0x000ea2000c1e1900 */
[----:B------:R-:W-:Y:S01]  /*0470*/  BSSY.RECONVERGENT B1, `(.L_x_3) ;  /* 0x000000f000017945 */ /* 0x000fe20003800200 */
[----:B-1----:R-:W-:-:S04]  /*0480*/  IMAD.WIDE R2, R7, 0x4, R2 ;  /* 0x0000000407027825 */ /* 0x002fc800078e0202 */
[----:B------:R-:W-:Y:S01]  /*0490*/  IMAD.MOV.U32 R7, RZ, RZ, RZ ;  /* 0x000000ffff077224 */ /* 0x000fe200078e00ff */
[----:B--2---:R-:W-:-:S13]  /*04a0*/  ISETP.NE.AND P0, PT, R4, RZ, PT ;  /* 0x000000ff0400720c */ /* 0x004fda0003f05270 */
[----:B------:R-:W-:Y:S05]  /*04b0*/  @!P0 BRA `(.L_x_4) ;  /* 0x0000000000288947 */ /* 0x000fea0003800000 */
[----:B------:R-:W-:Y:S01]  /*04c0*/  MOV R7, RZ ;  /* 0x000000ff00077202 */ /* 0x000fe20000000f00 */
[----:B------:R-:W-:-:S07]  /*04d0*/  IMAD.MOV.U32 R0, RZ, RZ, 0x1 ;  /* 0x00000001ff007424 */ /* 0x000fce00078e00ff */
.L_x_5:
[C---:B------:R-:W-:Y:S02]  /*04e0*/  IADD3 R8, PT, PT, R4.reuse, 0x1, RZ ;  /* 0x0000000104087810 */ /* 0x040fe40007ffe0ff */
[----:B------:R-:W-:Y:S02]  /*04f0*/  LOP3.LUT R6, R4, 0x1, RZ, 0xc, !PT ;  /* 0x0000000104067812 */ /* 0x000fe400078e0cff */
[----:B------:R-:W-:Y:S02]  /*0500*/  ISETP.GT.U32.AND P0, PT, R8, 0x2, PT ;  /* 0x000000020800780c */ /* 0x000fe40003f04070 */
[----:B------:R-:W-:Y:S01]  /*0510*/  LEA.HI R5, R4, R4, RZ, 0x1 ;  /* 0x0000000404057211 */ /* 0x000fe200078f08ff */
[----:B------:R-:W-:Y:S02]  /*0520*/  IMAD R7, R6, R0, R7 ;  /* 0x0000000006077224 */ /* 0x000fe400078e0207 */
[----:B------:R-:W-:Y:S01]  /*0530*/  IMAD R0, R0, 0xa, RZ ;  /* 0x0000000a00007824 */ /* 0x000fe200078e02ff */
[----:B------:R-:W-:-:S07]  /*0540*/  SHF.R.S32.HI R4, RZ, 0x1, R5 ;  /* 0x00000001ff047819 */ /* 0x000fce0000011405 */
[----:B------:R-:W-:Y:S05]  /*0550*/  @P0 BRA `(.L_x_5) ;  /* 0xfffffffc00e00947 */ /* 0x000fea000383ffff */
.L_x_4:
[----:B------:R-:W-:Y:S05]  /*0560*/  BSYNC.RECONVERGENT B1 ;  /* 0x0000000000017941 */ /* 0x000fea0003800200 */
.L_x_3:
[----:B------:R-:W-:Y:S01]  /*0570*/  STG.E desc[UR4][R2.64], R7 ;  /* 0x0000000702007986 */ /* 0x000fe2000c101904 */
[----:B------:R-:W-:Y:S05]  /*0580*/  EXIT ;  /* 0x000000000000794d */ /* 0x000fea0003800000 */
.L_x_6:
[----:B------:R-:W-:-:S00]  /*0590*/  BRA `(.L_x_6) ;  /* 0xfffffffc00fc7947 */ /* 0x000fc0000383ffff */
[----:B------:R-:W-:-:S00]  /*05a0*/  NOP ;  /* 0x0000000000007918 */ /* 0x000fc00000000000 */
        /* <DEDUP_REMOVED lines=13> */
.L_x_7:


//--------------------- .nv.shared.reserved.0     --------------------------
	.section	.nv.shared.reserved.0,"aw",@nobits
	.weak		__nv_reservedSMEM_offset_0_alias
	.size		__nv_reservedSMEM_offset_0_alias, 0, 64
	.other		__nv_reservedSMEM_offset_0_alias,@"STO_CUDA_RESERVED_SHARED STV_DEFAULT"
__nv_reservedSMEM_offset_0_alias:
	.zero		0
	.zero		64


//--------------------- .nv.constant0._Z2q3PiS_ii --------------------------
	.section	.nv.constant0._Z2q3PiS_ii,"a",@progbits
	.sectionflags	@""
	.align	4
.nv.constant0._Z2q3PiS_ii:
	.zero		920


//--------------------- SYMBOLS --------------------------

	.type		.nv.reservedSmem.offset0,@object
	.size		.nv.reservedSmem.offset0,0x4
